//
// Generated by NVIDIA NVVM Compiler
//
// Compiler Build ID: CL-36424714
// Cuda compilation tools, release 13.0, V13.0.88
// Based on NVVM 20.0.0
//

.version 9.0
.target sm_100
.address_size 64

	// .globl	_Z12image2d_cropPKfiiiiiPfii

.visible .entry _Z12image2d_cropPKfiiiiiPfii(
	.param .u64 .ptr .align 1 _Z12image2d_cropPKfiiiiiPfii_param_0,
	.param .u32 _Z12image2d_cropPKfiiiiiPfii_param_1,
	.param .u32 _Z12image2d_cropPKfiiiiiPfii_param_2,
	.param .u32 _Z12image2d_cropPKfiiiiiPfii_param_3,
	.param .u32 _Z12image2d_cropPKfiiiiiPfii_param_4,
	.param .u32 _Z12image2d_cropPKfiiiiiPfii_param_5,
	.param .u64 .ptr .align 1 _Z12image2d_cropPKfiiiiiPfii_param_6,
	.param .u32 _Z12image2d_cropPKfiiiiiPfii_param_7,
	.param .u32 _Z12image2d_cropPKfiiiiiPfii_param_8
)
{
	.reg .pred 	%p<13>;
	.reg .b32 	%r<24>;
	.reg .b32 	%f<2>;
	.reg .b64 	%rd<11>;

	ld.param.u64 	%rd2, [_Z12image2d_cropPKfiiiiiPfii_param_0];
	ld.param.u32 	%r5, [_Z12image2d_cropPKfiiiiiPfii_param_1];
	ld.param.u32 	%r6, [_Z12image2d_cropPKfiiiiiPfii_param_2];
	ld.param.u32 	%r7, [_Z12image2d_cropPKfiiiiiPfii_param_3];
	ld.param.u32 	%r8, [_Z12image2d_cropPKfiiiiiPfii_param_4];
	ld.param.u32 	%r9, [_Z12image2d_cropPKfiiiiiPfii_param_5];
	ld.param.u64 	%rd3, [_Z12image2d_cropPKfiiiiiPfii_param_6];
	ld.param.u32 	%r10, [_Z12image2d_cropPKfiiiiiPfii_param_7];
	ld.param.u32 	%r11, [_Z12image2d_cropPKfiiiiiPfii_param_8];
	cvta.to.global.u64 	%rd1, %rd3;
	mov.u32 	%r12, %tid.x;
	mov.u32 	%r13, %ctaid.x;
	mov.u32 	%r14, %ntid.x;
	mad.lo.s32 	%r1, %r13, %r14, %r12;
	mul.lo.s32 	%r15, %r11, %r10;
	div.s32 	%r2, %r1, %r15;
	mul.lo.s32 	%r16, %r15, %r7;
	setp.ge.s32 	%p1, %r1, %r16;
	@%p1 bra 	$L__BB0_4;
	div.s32 	%r17, %r1, %r10;
	mul.lo.s32 	%r18, %r17, %r10;
	sub.s32 	%r19, %r1, %r18;
	add.s32 	%r3, %r19, %r8;
	rem.s32 	%r20, %r17, %r11;
	add.s32 	%r4, %r20, %r9;
	setp.gt.s32 	%p2, %r3, -1;
	setp.lt.s32 	%p3, %r3, %r10;
	and.pred  	%p4, %p2, %p3;
	setp.gt.s32 	%p5, %r4, -1;
	setp.lt.s32 	%p6, %r4, %r11;
	and.pred  	%p7, %p5, %p6;
	and.pred  	%p9, %p4, %p7;
	not.pred 	%p10, %p9;
	setp.ge.s32 	%p11, %r2, %r7;
	or.pred  	%p12, %p11, %p10;
	@%p12 bra 	$L__BB0_3;
	mad.lo.s32 	%r22, %r2, %r6, %r4;
	mad.lo.s32 	%r23, %r22, %r5, %r3;
	cvta.to.global.u64 	%rd6, %rd2;
	mul.wide.s32 	%rd7, %r23, 4;
	add.s64 	%rd8, %rd6, %rd7;
	ld.global.f32 	%f1, [%rd8];
	mul.wide.s32 	%rd9, %r1, 4;
	add.s64 	%rd10, %rd1, %rd9;
	st.global.f32 	[%rd10], %f1;
	bra.uni 	$L__BB0_4;
$L__BB0_3:
	mul.wide.s32 	%rd4, %r1, 4;
	add.s64 	%rd5, %rd1, %rd4;
	mov.b32 	%r21, 0;
	st.global.u32 	[%rd5], %r21;
$L__BB0_4:
	ret;

}
	// .globl	_Z12image2d_flipPKfiiiPf
.visible .entry _Z12image2d_flipPKfiiiPf(
	.param .u64 .ptr .align 1 _Z12image2d_flipPKfiiiPf_param_0,
	.param .u32 _Z12image2d_flipPKfiiiPf_param_1,
	.param .u32 _Z12image2d_flipPKfiiiPf_param_2,
	.param .u32 _Z12image2d_flipPKfiiiPf_param_3,
	.param .u64 .ptr .align 1 _Z12image2d_flipPKfiiiPf_param_4
)
{
	.reg .pred 	%p<2>;
	.reg .b32 	%r<19>;
	.reg .b32 	%f<2>;
	.reg .b64 	%rd<9>;

	ld.param.u64 	%rd1, [_Z12image2d_flipPKfiiiPf_param_0];
	ld.param.u32 	%r3, [_Z12image2d_flipPKfiiiPf_param_1];
	ld.param.u32 	%r4, [_Z12image2d_flipPKfiiiPf_param_2];
	ld.param.u32 	%r5, [_Z12image2d_flipPKfiiiPf_param_3];
	ld.param.u64 	%rd2, [_Z12image2d_flipPKfiiiPf_param_4];
	mov.u32 	%r6, %tid.x;
	mov.u32 	%r7, %ctaid.x;
	mov.u32 	%r8, %ntid.x;
	mad.lo.s32 	%r1, %r7, %r8, %r6;
	mul.lo.s32 	%r2, %r4, %r3;
	mul.lo.s32 	%r9, %r2, %r5;
	setp.ge.s32 	%p1, %r1, %r9;
	@%p1 bra 	$L__BB1_2;
	cvta.to.global.u64 	%rd3, %rd1;
	cvta.to.global.u64 	%rd4, %rd2;
	div.s32 	%r10, %r1, %r3;
	mul.lo.s32 	%r11, %r10, %r3;
	sub.s32 	%r12, %r1, %r11;
	not.b32 	%r13, %r12;
	div.s32 	%r14, %r1, %r2;
	rem.s32 	%r15, %r10, %r4;
	mad.lo.s32 	%r16, %r14, %r4, %r15;
	add.s32 	%r17, %r3, %r13;
	mad.lo.s32 	%r18, %r16, %r3, %r17;
	mul.wide.s32 	%rd5, %r18, 4;
	add.s64 	%rd6, %rd3, %rd5;
	ld.global.f32 	%f1, [%rd6];
	mul.wide.s32 	%rd7, %r1, 4;
	add.s64 	%rd8, %rd4, %rd7;
	st.global.f32 	[%rd8], %f1;
$L__BB1_2:
	ret;

}


// ===== COMPILED SASS (sm_100) =====

	.target	sm_100

	.elftype	@"ET_EXEC"


//--------------------- .note.nv.tkinfo           --------------------------
	.section	.note.nv.tkinfo,"",@"SHT_NOTE"
	.sectionflags	@"SHF_NOTE_NV_TKINFO"
	.tkinfo
        /*0018*/ 	.word	0x00000002
        /*0030*/ 	.string	""
        /*0030*/ 	.string	"ptxas"
        /*0030*/ 	.string	"Cuda compilation tools, release 13.0, V13.0.88"
        /*0030*/ 	.string	"Build cuda_13.0.r13.0/compiler.36424714_0"
        /*0030*/ 	.string	"-arch sm_100 -m 64 "



//--------------------- .note.nv.cuinfo           --------------------------
	.section	.note.nv.cuinfo,"",@"SHT_NOTE"
	.sectionflags	@"SHF_NOTE_NV_CUINFO"
        /*0018*/ 	.short	0x0002
        /*001a*/ 	.short	0x0064
        /*001c*/ 	.short	0x0082
	.zero		2


//--------------------- .nv.info                  --------------------------
	.section	.nv.info,"",@"SHT_CUDA_INFO"
	.align	4


	//----- nvinfo : EIATTR_REGCOUNT
	.align		4
        /*0000*/ 	.byte	0x04, 0x2f
        /*0002*/ 	.short	(.L_1 - .L_0)
	.align		4
.L_0:
        /*0004*/ 	.word	index@(_Z12image2d_cropPKfiiiiiPfii)
        /*0008*/ 	.word	0x00000011


	//----- nvinfo : EIATTR_FRAME_SIZE
	.align		4
.L_1:
        /*000c*/ 	.byte	0x04, 0x11
        /*000e*/ 	.short	(.L_3 - .L_2)
	.align		4
.L_2:
        /*0010*/ 	.word	index@(_Z12image2d_cropPKfiiiiiPfii)
        /*0014*/ 	.word	0x00000000


	//----- nvinfo : EIATTR_REGCOUNT
	.align		4
.L_3:
        /*0018*/ 	.byte	0x04, 0x2f
        /*001a*/ 	.short	(.L_5 - .L_4)
	.align		4
.L_4:
        /*001c*/ 	.word	index@(_Z12image2d_flipPKfiiiPf)
        /*0020*/ 	.word	0x00000012


	//----- nvinfo : EIATTR_FRAME_SIZE
	.align		4
.L_5:
        /*0024*/ 	.byte	0x04, 0x11
        /*0026*/ 	.short	(.L_7 - .L_6)
	.align		4
.L_6:
        /*0028*/ 	.word	index@(_Z12image2d_flipPKfiiiPf)
        /*002c*/ 	.word	0x00000000


	//----- nvinfo : EIATTR_MIN_STACK_SIZE
	.align		4
.L_7:
        /*0030*/ 	.byte	0x04, 0x12
        /*0032*/ 	.short	(.L_9 - .L_8)
	.align		4
.L_8:
        /*0034*/ 	.word	index@(_Z12image2d_flipPKfiiiPf)
        /*0038*/ 	.word	0x00000000


	//----- nvinfo : EIATTR_MIN_STACK_SIZE
	.align		4
.L_9:
        /*003c*/ 	.byte	0x04, 0x12
        /*003e*/ 	.short	(.L_11 - .L_10)
	.align		4
.L_10:
        /*0040*/ 	.word	index@(_Z12image2d_cropPKfiiiiiPfii)
        /*0044*/ 	.word	0x00000000
.L_11:


//--------------------- .nv.compat                --------------------------
	.section	.nv.compat,"",@"SHT_CUDA_COMPAT_INFO"
	.align	4
        /*0000*/ 	.byte	0x02, 0x09, 0x00, 0x00, 0x02, 0x02, 0x01, 0x00, 0x02, 0x05, 0x05, 0x00, 0x03, 0x07, 0x01, 0x01
        /*0010*/ 	.byte	0x02, 0x03, 0x00, 0x00, 0x02, 0x06, 0x01, 0x00, 0x04, 0x0b, 0x08, 0x00, 0x09, 0x00, 0x00, 0x00
        /*0020*/ 	.byte	0x00, 0x00, 0x00, 0x00


//--------------------- .nv.info._Z12image2d_flipPKfiiiPf --------------------------
	.section	.nv.info._Z12image2d_flipPKfiiiPf,"",@"SHT_CUDA_INFO"
	.sectionflags	@""
	.align	4


	//----- nvinfo : EIATTR_CUDA_API_VERSION
	.align		4
        /*0000*/ 	.byte	0x04, 0x37
        /*0002*/ 	.short	(.L_13 - .L_12)
.L_12:
        /*0004*/ 	.word	0x00000082


	//----- nvinfo : EIATTR_KPARAM_INFO
	.align		4
.L_13:
        /*0008*/ 	.byte	0x04, 0x17
        /*000a*/ 	.short	(.L_15 - .L_14)
.L_14:
        /*000c*/ 	.word	0x00000000
        /*0010*/ 	.short	0x0004
        /*0012*/ 	.short	0x0018
        /*0014*/ 	.byte	0x00, 0xf5, 0x21, 0x00


	//----- nvinfo : EIATTR_KPARAM_INFO
	.align		4
.L_15:
        /*0018*/ 	.byte	0x04, 0x17
        /*001a*/ 	.short	(.L_17 - .L_16)
.L_16:
        /*001c*/ 	.word	0x00000000
        /*0020*/ 	.short	0x0003
        /*0022*/ 	.short	0x0010
        /*0024*/ 	.byte	0x00, 0xf0, 0x11, 0x00


	//----- nvinfo : EIATTR_KPARAM_INFO
	.align		4
.L_17:
        /*0028*/ 	.byte	0x04, 0x17
        /*002a*/ 	.short	(.L_19 - .L_18)
.L_18:
        /*002c*/ 	.word	0x00000000
        /*0030*/ 	.short	0x0002
        /*0032*/ 	.short	0x000c
        /*0034*/ 	.byte	0x00, 0xf0, 0x11, 0x00


	//----- nvinfo : EIATTR_KPARAM_INFO
	.align		4
.L_19:
        /*0038*/ 	.byte	0x04, 0x17
        /*003a*/ 	.short	(.L_21 - .L_20)
.L_20:
        /*003c*/ 	.word	0x00000000
        /*0040*/ 	.short	0x0001
        /*0042*/ 	.short	0x0008
        /*0044*/ 	.byte	0x00, 0xf0, 0x11, 0x00


	//----- nvinfo : EIATTR_KPARAM_INFO
	.align		4
.L_21:
        /*0048*/ 	.byte	0x04, 0x17
        /*004a*/ 	.short	(.L_23 - .L_22)
.L_22:
        /*004c*/ 	.word	0x00000000
        /*0050*/ 	.short	0x0000
        /*0052*/ 	.short	0x0000
        /*0054*/ 	.byte	0x00, 0xf5, 0x21, 0x00


	//----- nvinfo : EIATTR_SPARSE_MMA_MASK
	.align		4
.L_23:
        /*0058*/ 	.byte	0x03, 0x50
        /*005a*/ 	.short	0x0000


	//----- nvinfo : EIATTR_MAXREG_COUNT
	.align		4
        /*005c*/ 	.byte	0x03, 0x1b
        /*005e*/ 	.short	0x00ff


	//----- nvinfo : EIATTR_MERCURY_ISA_VERSION
	.align		4
        /*0060*/ 	.byte	0x03, 0x5f
        /*0062*/ 	.short	0x0101


	//----- nvinfo : EIATTR_VRC_CTA_INIT_COUNT
	.align		4
        /*0064*/ 	.byte	0x02, 0x4a
	.zero		1
	.zero		1


	//----- nvinfo : EIATTR_EXIT_INSTR_OFFSETS
	.align		4
        /*0068*/ 	.byte	0x04, 0x1c
        /*006a*/ 	.short	(.L_25 - .L_24)


	//   ....[0]....
.L_24:
        /*006c*/ 	.word	0x000000a0


	//   ....[1]....
        /*0070*/ 	.word	0x000005d0


	//----- nvinfo : EIATTR_CBANK_PARAM_SIZE
	.align		4
.L_25:
        /*0074*/ 	.byte	0x03, 0x19
        /*0076*/ 	.short	0x0020


	//----- nvinfo : EIATTR_PARAM_CBANK
	.align		4
        /*0078*/ 	.byte	0x04, 0x0a
        /*007a*/ 	.short	(.L_27 - .L_26)
	.align		4
.L_26:
        /*007c*/ 	.word	index@(.nv.constant0._Z12image2d_flipPKfiiiPf)
        /*0080*/ 	.short	0x0380
        /*0082*/ 	.short	0x0020


	//----- nvinfo : EIATTR_SW_WAR
	.align		4
.L_27:
        /*0084*/ 	.byte	0x04, 0x36
        /*0086*/ 	.short	(.L_29 - .L_28)
.L_28:
        /*0088*/ 	.word	0x00000008
.L_29:


//--------------------- .nv.info._Z12image2d_cropPKfiiiiiPfii --------------------------
	.section	.nv.info._Z12image2d_cropPKfiiiiiPfii,"",@"SHT_CUDA_INFO"
	.sectionflags	@""
	.align	4


	//----- nvinfo : EIATTR_CUDA_API_VERSION
	.align		4
        /*0000*/ 	.byte	0x04, 0x37
        /*0002*/ 	.short	(.L_31 - .L_30)
.L_30:
        /*0004*/ 	.word	0x00000082


	//----- nvinfo : EIATTR_KPARAM_INFO
	.align		4
.L_31:
        /*0008*/ 	.byte	0x04, 0x17
        /*000a*/ 	.short	(.L_33 - .L_32)
.L_32:
        /*000c*/ 	.word	0x00000000
        /*0010*/ 	.short	0x0008
        /*0012*/ 	.short	0x002c
        /*0014*/ 	.byte	0x00, 0xf0, 0x11, 0x00


	//----- nvinfo : EIATTR_KPARAM_INFO
	.align		4
.L_33:
        /*0018*/ 	.byte	0x04, 0x17
        /*001a*/ 	.short	(.L_35 - .L_34)
.L_34:
        /*001c*/ 	.word	0x00000000
        /*0020*/ 	.short	0x0007
        /*0022*/ 	.short	0x0028
        /*0024*/ 	.byte	0x00, 0xf0, 0x11, 0x00


	//----- nvinfo : EIATTR_KPARAM_INFO
	.align		4
.L_35:
        /*0028*/ 	.byte	0x04, 0x17
        /*002a*/ 	.short	(.L_37 - .L_36)
.L_36:
        /*002c*/ 	.word	0x00000000
        /*0030*/ 	.short	0x0006
        /*0032*/ 	.short	0x0020
        /*0034*/ 	.byte	0x00, 0xf5, 0x21, 0x00


	//----- nvinfo : EIATTR_KPARAM_INFO
	.align		4
.L_37:
        /*0038*/ 	.byte	0x04, 0x17
        /*003a*/ 	.short	(.L_39 - .L_38)
.L_38:
        /*003c*/ 	.word	0x00000000
        /*0040*/ 	.short	0x0005
        /*0042*/ 	.short	0x0018
        /*0044*/ 	.byte	0x00, 0xf0, 0x11, 0x00


	//----- nvinfo : EIATTR_KPARAM_INFO
	.align		4
.L_39:
        /*0048*/ 	.byte	0x04, 0x17
        /*004a*/ 	.short	(.L_41 - .L_40)
.L_40:
        /*004c*/ 	.word	0x00000000
        /*0050*/ 	.short	0x0004
        /*0052*/ 	.short	0x0014
        /*0054*/ 	.byte	0x00, 0xf0, 0x11, 0x00


	//----- nvinfo : EIATTR_KPARAM_INFO
	.align		4
.L_41:
        /*0058*/ 	.byte	0x04, 0x17
        /*005a*/ 	.short	(.L_43 - .L_42)
.L_42:
        /*005c*/ 	.word	0x00000000
        /*0060*/ 	.short	0x0003
        /*0062*/ 	.short	0x0010
        /*0064*/ 	.byte	0x00, 0xf0, 0x11, 0x00


	//----- nvinfo : EIATTR_KPARAM_INFO
	.align		4
.L_43:
        /*0068*/ 	.byte	0x04, 0x17
        /*006a*/ 	.short	(.L_45 - .L_44)
.L_44:
        /*006c*/ 	.word	0x00000000
        /*0070*/ 	.short	0x0002
        /*0072*/ 	.short	0x000c
        /*0074*/ 	.byte	0x00, 0xf0, 0x11, 0x00


	//----- nvinfo : EIATTR_KPARAM_INFO
	.align		4
.L_45:
        /*0078*/ 	.byte	0x04, 0x17
        /*007a*/ 	.short	(.L_47 - .L_46)
.L_46:
        /*007c*/ 	.word	0x00000000
        /*0080*/ 	.short	0x0001
        /*0082*/ 	.short	0x0008
        /*0084*/ 	.byte	0x00, 0xf0, 0x11, 0x00


	//----- nvinfo : EIATTR_KPARAM_INFO
	.align		4
.L_47:
        /*0088*/ 	.byte	0x04, 0x17
        /*008a*/ 	.short	(.L_49 - .L_48)
.L_48:
        /*008c*/ 	.word	0x00000000
        /*0090*/ 	.short	0x0000
        /*0092*/ 	.short	0x0000
        /*0094*/ 	.byte	0x00, 0xf5, 0x21, 0x00


	//----- nvinfo : EIATTR_SPARSE_MMA_MASK
	.align		4
.L_49:
        /*0098*/ 	.byte	0x03, 0x50
        /*009a*/ 	.short	0x0000


	//----- nvinfo : EIATTR_MAXREG_COUNT
	.align		4
        /*009c*/ 	.byte	0x03, 0x1b
        /*009e*/ 	.short	0x00ff


	//----- nvinfo : EIATTR_MERCURY_ISA_VERSION
	.align		4
        /*00a0*/ 	.byte	0x03, 0x5f
        /*00a2*/ 	.short	0x0101


	//----- nvinfo : EIATTR_VRC_CTA_INIT_COUNT
	.align		4
        /*00a4*/ 	.byte	0x02, 0x4a
	.zero		1
	.zero		1


	//----- nvinfo : EIATTR_EXIT_INSTR_OFFSETS
	.align		4
        /*00a8*/ 	.byte	0x04, 0x1c
        /*00aa*/ 	.short	(.L_51 - .L_50)


	//   ....[0]....
.L_50:
        /*00ac*/ 	.word	0x000000a0


	//   ....[1]....
        /*00b0*/ 	.word	0x00000680


	//   ....[2]....
        /*00b4*/ 	.word	0x000006c0


	//----- nvinfo : EIATTR_CRS_STACK_SIZE
	.align		4
.L_51:
        /*00b8*/ 	.byte	0x04, 0x1e
        /*00ba*/ 	.short	(.L_53 - .L_52)
.L_52:
        /*00bc*/ 	.word	0x00000000


	//----- nvinfo : EIATTR_CBANK_PARAM_SIZE
	.align		4
.L_53:
        /*00c0*/ 	.byte	0x03, 0x19
        /*00c2*/ 	.short	0x0030


	//----- nvinfo : EIATTR_PARAM_CBANK
	.align		4
        /*00c4*/ 	.byte	0x04, 0x0a
        /*00c6*/ 	.short	(.L_55 - .L_54)
	.align		4
.L_54:
        /*00c8*/ 	.word	index@(.nv.constant0._Z12image2d_cropPKfiiiiiPfii)
        /*00cc*/ 	.short	0x0380
        /*00ce*/ 	.short	0x0030


	//----- nvinfo : EIATTR_SW_WAR
	.align		4
.L_55:
        /*00d0*/ 	.byte	0x04, 0x36
        /*00d2*/ 	.short	(.L_57 - .L_56)
.L_56:
        /*00d4*/ 	.word	0x00000008
.L_57:


//--------------------- .nv.callgraph             --------------------------
	.section	.nv.callgraph,"",@"SHT_CUDA_CALLGRAPH"
	.align	4
	.sectionentsize	8
	.align		4
        /*0000*/ 	.word	0x00000000
	.align		4
        /*0004*/ 	.word	0xffffffff
	.align		4
        /*0008*/ 	.word	0x00000000
	.align		4
        /*000c*/ 	.word	0xfffffffe
	.align		4
        /*0010*/ 	.word	0x00000000
	.align		4
        /*0014*/ 	.word	0xfffffffd
	.align		4
        /*0018*/ 	.word	0x00000000
	.align		4
        /*001c*/ 	.word	0xfffffffc


//--------------------- .text._Z12image2d_flipPKfiiiPf --------------------------
	.section	.text._Z12image2d_flipPKfiiiPf,"ax",@progbits
	.align	128
        .global         _Z12image2d_flipPKfiiiPf
        .type           _Z12image2d_flipPKfiiiPf,@function
        .size           _Z12image2d_flipPKfiiiPf,(.L_x_3 - _Z12image2d_flipPKfiiiPf)
        .other          _Z12image2d_flipPKfiiiPf,@"STO_CUDA_ENTRY STV_DEFAULT"
_Z12image2d_flipPKfiiiPf:
.text._Z12image2d_flipPKfiiiPf:
[----:B------:R-:W-:Y:S01]  /*0000*/  LDC R1, c[0x0][0x37c] ;  /* 0x0000df00ff017b82 */ /* 0x000fe20000000800 */
[----:B------:R-:W0:Y:S07]  /*0010*/  S2R R5, SR_TID.X ;  /* 0x0000000000057919 */ /* 0x000e2e0000002100 */
[----:B------:R-:W1:Y:S01]  /*0020*/  LDC.64 R2, c[0x0][0x388] ;  /* 0x0000e200ff027b82 */ /* 0x000e620000000a00 */
[----:B------:R-:W2:Y:S07]  /*0030*/  LDCU UR5, c[0x0][0x390] ;  /* 0x00007200ff0577ac */ /* 0x000eae0008000800 */
[----:B------:R-:W0:Y:S08]  /*0040*/  S2UR UR4, SR_CTAID.X ;  /* 0x00000000000479c3 */ /* 0x000e300000002500 */
[----:B------:R-:W0:Y:S01]  /*0050*/  LDC R4, c[0x0][0x360] ;  /* 0x0000d800ff047b82 */ /* 0x000e220000000800 */
[----:B-1----:R-:W-:-:S02]  /*0060*/  IMAD R0, R3, R2, RZ ;  /* 0x0000000203007224 */ /* 0x002fc400078e02ff */
[----:B0-----:R-:W-:Y:S02]  /*0070*/  IMAD R5, R4, UR4, R5 ;  /* 0x0000000404057c24 */ /* 0x001fe4000f8e0205 */
[----:B--2---:R-:W-:-:S05]  /*0080*/  IMAD R4, R0, UR5, RZ ;  /* 0x0000000500047c24 */ /* 0x004fca000f8e02ff */
[----:B------:R-:W-:-:S13]  /*0090*/  ISETP.GE.AND P0, PT, R5, R4, PT ;  /* 0x000000040500720c */ /* 0x000fda0003f06270 */
[----:B------:R-:W-:Y:S05]  /*00a0*/  @P0 EXIT ;  /* 0x000000000000094d */ /* 0x000fea0003800000 */
[----:B------:R-:W-:Y:S01]  /*00b0*/  IABS R6, R2 ;  /* 0x0000000200067213 */ /* 0x000fe20000000000 */
[----:B------:R-:W0:Y:S01]  /*00c0*/  LDCU.64 UR4, c[0x0][0x358] ;  /* 0x00006b00ff0477ac */ /* 0x000e220008000a00 */
[----:B------:R-:W-:Y:S02]  /*00d0*/  IABS R4, R3 ;  /* 0x0000000300047213 */ /* 0x000fe40000000000 */
[----:B------:R-:W1:Y:S01]  /*00e0*/  I2F.RP R7, R6 ;  /* 0x0000000600077306 */ /* 0x000e620000209400 */
[----:B------:R-:W-:-:S07]  /*00f0*/  IABS R12, R5 ;  /* 0x00000005000c7213 */ /* 0x000fce0000000000 */
[----:B------:R-:W2:Y:S08]  /*0100*/  I2F.RP R14, R4 ;  /* 0x00000004000e7306 */ /* 0x000eb00000209400 */
[----:B-1----:R-:W1:Y:S08]  /*0110*/  MUFU.RCP R7, R7 ;  /* 0x0000000700077308 */ /* 0x002e700000001000 */
[----:B--2---:R-:W2:Y:S01]  /*0120*/  MUFU.RCP R14, R14 ;  /* 0x0000000e000e7308 */ /* 0x004ea20000001000 */
[----:B-1----:R-:W-:-:S07]  /*0130*/  VIADD R8, R7, 0xffffffe ;  /* 0x0ffffffe07087836 */ /* 0x002fce0000000000 */
[----:B------:R1:W3:Y:S01]  /*0140*/  F2I.FTZ.U32.TRUNC.NTZ R9, R8 ;  /* 0x0000000800097305 */ /* 0x0002e2000021f000 */
[----:B--2---:R-:W-:Y:S02]  /*0150*/  IADD3 R7, PT, PT, R14, 0xffffffe, RZ ;  /* 0x0ffffffe0e077810 */ /* 0x004fe40007ffe0ff */
[----:B------:R-:W-:Y:S01]  /*0160*/  IABS R14, R0 ;  /* 0x00000000000e7213 */ /* 0x000fe20000000000 */
[----:B-1----:R-:W-:-:S04]  /*0170*/  HFMA2 R8, -RZ, RZ, 0, 0 ;  /* 0x00000000ff087431 */ /* 0x002fc800000001ff */
[----:B------:R-:W-:Y:S01]  /*0180*/  F2I.FTZ.U32.TRUNC.NTZ R7, R7 ;  /* 0x0000000700077305 */ /* 0x000fe2000021f000 */
[----:B---3--:R-:W-:-:S04]  /*0190*/  IMAD.MOV R11, RZ, RZ, -R9 ;  /* 0x000000ffff0b7224 */ /* 0x008fc800078e0a09 */
[----:B------:R-:W-:-:S04]  /*01a0*/  IMAD R11, R11, R6, RZ ;  /* 0x000000060b0b7224 */ /* 0x000fc800078e02ff */
[----:B------:R-:W-:Y:S01]  /*01b0*/  IMAD.HI.U32 R10, R9, R11, R8 ;  /* 0x0000000b090a7227 */ /* 0x000fe200078e0008 */
[----:B------:R-:W-:-:S03]  /*01c0*/  IABS R8, R0 ;  /* 0x0000000000087213 */ /* 0x000fc60000000000 */
[----:B------:R-:W-:Y:S01]  /*01d0*/  IMAD.MOV.U32 R9, RZ, RZ, R12 ;  /* 0x000000ffff097224 */ /* 0x000fe200078e000c */
[----:B------:R-:W1:Y:S03]  /*01e0*/  I2F.RP R13, R8 ;  /* 0x00000008000d7306 */ /* 0x000e660000209400 */
[----:B------:R-:W-:-:S04]  /*01f0*/  IMAD.HI.U32 R12, R10, R9, RZ ;  /* 0x000000090a0c7227 */ /* 0x000fc800078e00ff */
[----:B------:R-:W-:-:S04]  /*0200*/  IMAD.MOV R11, RZ, RZ, -R12 ;  /* 0x000000ffff0b7224 */ /* 0x000fc800078e0a0c */
[C---:B------:R-:W-:Y:S01]  /*0210*/  IMAD R11, R6.reuse, R11, R9 ;  /* 0x0000000b060b7224 */ /* 0x040fe200078e0209 */
[----:B-1----:R-:W1:Y:S04]  /*0220*/  MUFU.RCP R13, R13 ;  /* 0x0000000d000d7308 */ /* 0x002e680000001000 */
[----:B------:R-:W-:-:S13]  /*0230*/  ISETP.GT.U32.AND P1, PT, R6, R11, PT ;  /* 0x0000000b0600720c */ /* 0x000fda0003f24070 */
[----:B------:R-:W-:Y:S01]  /*0240*/  @!P1 IMAD.IADD R11, R11, 0x1, -R6 ;  /* 0x000000010b0b9824 */ /* 0x000fe200078e0a06 */
[----:B------:R-:W-:Y:S01]  /*0250*/  @!P1 IADD3 R12, PT, PT, R12, 0x1, RZ ;  /* 0x000000010c0c9810 */ /* 0x000fe20007ffe0ff */
[----:B-1----:R-:W-:Y:S01]  /*0260*/  VIADD R10, R13, 0xffffffe ;  /* 0x0ffffffe0d0a7836 */ /* 0x002fe20000000000 */
[----:B------:R-:W-:Y:S02]  /*0270*/  ISETP.NE.AND P1, PT, R2, RZ, PT ;  /* 0x000000ff0200720c */ /* 0x000fe40003f25270 */
[----:B------:R-:W-:Y:S02]  /*0280*/  ISETP.GE.U32.AND P0, PT, R11, R6, PT ;  /* 0x000000060b00720c */ /* 0x000fe40003f06070 */
[----:B------:R-:W-:Y:S01]  /*0290*/  LOP3.LUT R6, R5, R2, RZ, 0x3c, !PT ;  /* 0x0000000205067212 */ /* 0x000fe200078e3cff */
[----:B------:R-:W1:Y:S01]  /*02a0*/  F2I.FTZ.U32.TRUNC.NTZ R11, R10 ;  /* 0x0000000a000b7305 */ /* 0x000e62000021f000 */
[----:B------:R-:W-:Y:S02]  /*02b0*/  IADD3 R13, PT, PT, RZ, -R7, RZ ;  /* 0x80000007ff0d7210 */ /* 0x000fe40007ffe0ff */
[----:B------:R-:W-:Y:S01]  /*02c0*/  ISETP.GE.AND P2, PT, R6, RZ, PT ;  /* 0x000000ff0600720c */ /* 0x000fe20003f46270 */
[----:B------:R-:W-:-:S02]  /*02d0*/  IMAD.MOV.U32 R6, RZ, RZ, RZ ;  /* 0x000000ffff067224 */ /* 0x000fc400078e00ff */
[----:B------:R-:W-:-:S04]  /*02e0*/  IMAD R13, R13, R4, RZ ;  /* 0x000000040d0d7224 */ /* 0x000fc800078e02ff */
[----:B------:R-:W-:Y:S02]  /*02f0*/  @P0 VIADD R12, R12, 0x1 ;  /* 0x000000010c0c0836 */ /* 0x000fe40000000000 */
[----:B------:R-:W-:Y:S01]  /*0300*/  IMAD.HI.U32 R6, R7, R13, R6 ;  /* 0x0000000d07067227 */ /* 0x000fe200078e0006 */
[----:B-1----:R-:W-:-:S03]  /*0310*/  IADD3 R15, PT, PT, RZ, -R11, RZ ;  /* 0x8000000bff0f7210 */ /* 0x002fc60007ffe0ff */
[----:B------:R-:W-:Y:S01]  /*0320*/  @!P2 IMAD.MOV R12, RZ, RZ, -R12 ;  /* 0x000000ffff0ca224 */ /* 0x000fe200078e0a0c */
[----:B------:R-:W-:Y:S01]  /*0330*/  @!P1 LOP3.LUT R12, RZ, R2, RZ, 0x33, !PT ;  /* 0x00000002ff0c9212 */ /* 0x000fe200078e33ff */
[----:B------:R-:W-:-:S03]  /*0340*/  IMAD R7, R15, R8, RZ ;  /* 0x000000080f077224 */ /* 0x000fc600078e02ff */
[----:B------:R-:W-:-:S04]  /*0350*/  IABS R10, R12 ;  /* 0x0000000c000a7213 */ /* 0x000fc80000000000 */
[----:B------:R-:W-:Y:S01]  /*0360*/  MOV R13, R10 ;  /* 0x0000000a000d7202 */ /* 0x000fe20000000f00 */
[----:B------:R-:W-:-:S04]  /*0370*/  IMAD.MOV.U32 R10, RZ, RZ, RZ ;  /* 0x000000ffff0a7224 */ /* 0x000fc800078e00ff */
[----:B------:R-:W-:Y:S01]  /*0380*/  IMAD.HI.U32 R10, R11, R7, R10 ;  /* 0x000000070b0a7227 */ /* 0x000fe200078e000a */
[----:B------:R-:W-:-:S03]  /*0390*/  IADD3 R7, PT, PT, RZ, -R14, RZ ;  /* 0x8000000eff077210 */ /* 0x000fc60007ffe0ff */
[----:B------:R-:W-:-:S04]  /*03a0*/  IMAD.HI.U32 R6, R6, R13, RZ ;  /* 0x0000000d06067227 */ /* 0x000fc800078e00ff */
[----:B------:R-:W-:-:S04]  /*03b0*/  IMAD.HI.U32 R10, R10, R9, RZ ;  /* 0x000000090a0a7227 */ /* 0x000fc800078e00ff */
[----:B------:R-:W-:Y:S02]  /*03c0*/  IMAD.MOV R6, RZ, RZ, -R6 ;  /* 0x000000ffff067224 */ /* 0x000fe400078e0a06 */
[----:B------:R-:W-:Y:S02]  /*03d0*/  IMAD R9, R10, R7, R9 ;  /* 0x000000070a097224 */ /* 0x000fe400078e0209 */
[----:B------:R-:W-:Y:S01]  /*03e0*/  IMAD R11, R4, R6, R13 ;  /* 0x00000006040b7224 */ /* 0x000fe200078e020d */
[----:B------:R-:W-:Y:S02]  /*03f0*/  LOP3.LUT R6, R5, R0, RZ, 0x3c, !PT ;  /* 0x0000000005067212 */ /* 0x000fe400078e3cff */
[----:B------:R-:W-:Y:S02]  /*0400*/  ISETP.GT.U32.AND P0, PT, R8, R9, PT ;  /* 0x000000090800720c */ /* 0x000fe40003f04070 */
[----:B------:R-:W-:Y:S02]  /*0410*/  ISETP.GT.U32.AND P1, PT, R4, R11, PT ;  /* 0x0000000b0400720c */ /* 0x000fe40003f24070 */
[----:B------:R-:W-:-:S02]  /*0420*/  ISETP.GE.AND P2, PT, R6, RZ, PT ;  /* 0x000000ff0600720c */ /* 0x000fc40003f46270 */
[----:B------:R-:W1:Y:S07]  /*0430*/  LDC.64 R6, c[0x0][0x380] ;  /* 0x0000e000ff067b82 */ /* 0x000e6e0000000a00 */
[----:B------:R-:W-:Y:S02]  /*0440*/  @!P0 IADD3 R9, PT, PT, R9, -R8, RZ ;  /* 0x8000000809098210 */ /* 0x000fe40007ffe0ff */
[----:B------:R-:W-:Y:S01]  /*0450*/  @!P1 IMAD.IADD R11, R11, 0x1, -R4 ;  /* 0x000000010b0b9824 */ /* 0x000fe200078e0a04 */
[----:B------:R-:W-:-:S02]  /*0460*/  @!P0 IADD3 R10, PT, PT, R10, 0x1, RZ ;  /* 0x000000010a0a8810 */ /* 0x000fc40007ffe0ff */
[----:B------:R-:W-:Y:S02]  /*0470*/  ISETP.GE.U32.AND P3, PT, R9, R8, PT ;  /* 0x000000080900720c */ /* 0x000fe40003f66070 */
[----:B------:R-:W-:Y:S02]  /*0480*/  ISETP.GT.U32.AND P4, PT, R4, R11, PT ;  /* 0x0000000b0400720c */ /* 0x000fe40003f84070 */
[----:B------:R-:W-:Y:S02]  /*0490*/  ISETP.GE.AND P1, PT, R12, RZ, PT ;  /* 0x000000ff0c00720c */ /* 0x000fe40003f26270 */
[----:B------:R-:W-:-:S07]  /*04a0*/  ISETP.NE.AND P0, PT, R0, RZ, PT ;  /* 0x000000ff0000720c */ /* 0x000fce0003f05270 */
[----:B------:R-:W-:Y:S01]  /*04b0*/  @P3 VIADD R10, R10, 0x1 ;  /* 0x000000010a0a3836 */ /* 0x000fe20000000000 */
[----:B------:R-:W-:Y:S02]  /*04c0*/  ISETP.NE.AND P3, PT, R3, RZ, PT ;  /* 0x000000ff0300720c */ /* 0x000fe40003f65270 */
[----:B------:R-:W-:Y:S01]  /*04d0*/  @!P4 IADD3 R11, PT, PT, R11, -R4, RZ ;  /* 0x800000040b0bc210 */ /* 0x000fe20007ffe0ff */
[----:B------:R-:W-:Y:S01]  /*04e0*/  IMAD.MOV R4, RZ, RZ, -R12 ;  /* 0x000000ffff047224 */ /* 0x000fe200078e0a0c */
[----:B------:R-:W-:Y:S02]  /*04f0*/  @!P2 IADD3 R10, PT, PT, -R10, RZ, RZ ;  /* 0x000000ff0a0aa210 */ /* 0x000fe40007ffe1ff */
[----:B------:R-:W-:Y:S01]  /*0500*/  @!P0 LOP3.LUT R10, RZ, R0, RZ, 0x33, !PT ;  /* 0x00000000ff0a8212 */ /* 0x000fe200078e33ff */
[----:B------:R-:W-:Y:S02]  /*0510*/  IMAD R4, R2, R4, R5 ;  /* 0x0000000402047224 */ /* 0x000fe400078e0205 */
[----:B------:R-:W-:-:S03]  /*0520*/  @!P1 IMAD.MOV R11, RZ, RZ, -R11 ;  /* 0x000000ffff0b9224 */ /* 0x000fc600078e0a0b */
[----:B------:R-:W-:Y:S02]  /*0530*/  LOP3.LUT R9, RZ, R4, RZ, 0x33, !PT ;  /* 0x00000004ff097212 */ /* 0x000fe400078e33ff */
[----:B------:R-:W-:Y:S02]  /*0540*/  @!P3 LOP3.LUT R11, RZ, R3, RZ, 0x33, !PT ;  /* 0x00000003ff0bb212 */ /* 0x000fe400078e33ff */
[----:B------:R-:W-:-:S03]  /*0550*/  IADD3 R0, PT, PT, R9, R2, RZ ;  /* 0x0000000209007210 */ /* 0x000fc60007ffe0ff */
[----:B------:R-:W-:-:S04]  /*0560*/  IMAD R3, R10, R3, R11 ;  /* 0x000000030a037224 */ /* 0x000fc800078e020b */
[----:B------:R-:W-:-:S04]  /*0570*/  IMAD R3, R3, R2, R0 ;  /* 0x0000000203037224 */ /* 0x000fc800078e0200 */
[----:B-1----:R-:W-:Y:S02]  /*0580*/  IMAD.WIDE R6, R3, 0x4, R6 ;  /* 0x0000000403067825 */ /* 0x002fe400078e0206 */
[----:B------:R-:W1:Y:S04]  /*0590*/  LDC.64 R2, c[0x0][0x398] ;  /* 0x0000e600ff027b82 */ /* 0x000e680000000a00 */
[----:B0-----:R-:W2:Y:S01]  /*05a0*/  LDG.E R7, desc[UR4][R6.64] ;  /* 0x0000000406077981 */ /* 0x001ea2000c1e1900 */
[----:B-1----:R-:W-:-:S05]  /*05b0*/  IMAD.WIDE R2, R5, 0x4, R2 ;  /* 0x0000000405027825 */ /* 0x002fca00078e0202 */
[----:B--2---:R-:W-:Y:S01]  /*05c0*/  STG.E desc[UR4][R2.64], R7 ;  /* 0x0000000702007986 */ /* 0x004fe2000c101904 */
[----:B------:R-:W-:Y:S05]  /*05d0*/  EXIT ;  /* 0x000000000000794d */ /* 0x000fea0003800000 */
.L_x_0:
[----:B------:R-:W-:-:S00]  /*05e0*/  BRA `(.L_x_0) ;  /* 0xfffffffc00fc7947 */ /* 0x000fc0000383ffff */
[----:B------:R-:W-:-:S00]  /*05f0*/  NOP ;  /* 0x0000000000007918 */ /* 0x000fc00000000000 */
        /* <DEDUP_REMOVED lines=8> */
.L_x_3:


//--------------------- .text._Z12image2d_cropPKfiiiiiPfii --------------------------
	.section	.text._Z12image2d_cropPKfiiiiiPfii,"ax",@progbits
	.align	128
        .global         _Z12image2d_cropPKfiiiiiPfii
        .type           _Z12image2d_cropPKfiiiiiPfii,@function
        .size           _Z12image2d_cropPKfiiiiiPfii,(.L_x_4 - _Z12image2d_cropPKfiiiiiPfii)
        .other          _Z12image2d_cropPKfiiiiiPfii,@"STO_CUDA_ENTRY STV_DEFAULT"
_Z12image2d_cropPKfiiiiiPfii:
.text._Z12image2d_cropPKfiiiiiPfii:
        /* <DEDUP_REMOVED lines=12> */
[----:B------:R-:W-:Y:S01]  /*00c0*/  HFMA2 R6, -RZ, RZ, 0, 0 ;  /* 0x00000000ff067431 */ /* 0x000fe200000001ff */
[----:B------:R-:W-:Y:S01]  /*00d0*/  IABS R10, R3 ;  /* 0x00000003000a7213 */ /* 0x000fe20000000000 */
[----:B------:R-:W0:Y:S01]  /*00e0*/  LDCU UR4, c[0x0][0x394] ;  /* 0x00007280ff0477ac */ /* 0x000e220008000800 */
[----:B------:R-:W1:Y:S01]  /*00f0*/  I2F.RP R8, R14 ;  /* 0x0000000e00087306 */ /* 0x000e620000209400 */
[----:B------:R-:W-:Y:S01]  /*0100*/  IABS R4, R5 ;  /* 0x0000000500047213 */ /* 0x000fe20000000000 */
[----:B------:R-:W2:Y:S01]  /*0110*/  LDCU UR6, c[0x0][0x398] ;  /* 0x00007300ff0677ac */ /* 0x000ea20008000800 */
[----:B------:R-:W-:-:S05]  /*0120*/  ISETP.NE.AND P4, PT, R3, RZ, PT ;  /* 0x000000ff0300720c */ /* 0x000fca0003f85270 */
[----:B-1----:R-:W1:Y:S02]  /*0130*/  MUFU.RCP R8, R8 ;  /* 0x0000000800087308 */ /* 0x002e640000001000 */
[----:B-1----:R-:W-:-:S06]  /*0140*/  VIADD R7, R8, 0xffffffe ;  /* 0x0ffffffe08077836 */ /* 0x002fcc0000000000 */
[----:B------:R-:W1:Y:S02]  /*0150*/  F2I.FTZ.U32.TRUNC.NTZ R7, R7 ;  /* 0x0000000700077305 */ /* 0x000e64000021f000 */
[----:B-1----:R-:W-:-:S04]  /*0160*/  IMAD.MOV R9, RZ, RZ, -R7 ;  /* 0x000000ffff097224 */ /* 0x002fc800078e0a07 */
[----:B------:R-:W-:-:S04]  /*0170*/  IMAD R9, R9, R14, RZ ;  /* 0x0000000e09097224 */ /* 0x000fc800078e02ff */
[----:B------:R-:W-:Y:S01]  /*0180*/  IMAD.HI.U32 R9, R7, R9, R6 ;  /* 0x0000000907097227 */ /* 0x000fe200078e0006 */
[----:B------:R-:W-:-:S03]  /*0190*/  IABS R7, R0 ;  /* 0x0000000000077213 */ /* 0x000fc60000000000 */
[----:B------:R-:W-:Y:S01]  /*01a0*/  IMAD.MOV.U32 R6, RZ, RZ, R10 ;  /* 0x000000ffff067224 */ /* 0x000fe200078e000a */
[----:B------:R-:W1:Y:S01]  /*01b0*/  I2F.RP R8, R7 ;  /* 0x0000000700087306 */ /* 0x000e620000209400 */
[----:B------:R-:W-:-:S04]  /*01c0*/  IMAD.HI.U32 R10, R9, R4, RZ ;  /* 0x00000004090a7227 */ /* 0x000fc800078e00ff */
[----:B------:R-:W-:-:S03]  /*01d0*/  IMAD.MOV R9, RZ, RZ, -R10 ;  /* 0x000000ffff097224 */ /* 0x000fc600078e0a0a */
[----:B------:R-:W3:Y:S01]  /*01e0*/  I2F.RP R11, R6 ;  /* 0x00000006000b7306 */ /* 0x000ee20000209400 */
[----:B------:R-:W-:-:S05]  /*01f0*/  IMAD R9, R14, R9, R4 ;  /* 0x000000090e097224 */ /* 0x000fca00078e0204 */
[----:B------:R-:W-:Y:S02]  /*0200*/  ISETP.GT.U32.AND P1, PT, R14, R9, PT ;  /* 0x000000090e00720c */ /* 0x000fe40003f24070 */
[----:B-1----:R-:W1:Y:S08]  /*0210*/  MUFU.RCP R8, R8 ;  /* 0x0000000800087308 */ /* 0x002e700000001000 */
[----:B---3--:R-:W3:Y:S03]  /*0220*/  MUFU.RCP R11, R11 ;  /* 0x0000000b000b7308 */ /* 0x008ee60000001000 */
[----:B------:R-:W-:Y:S01]  /*0230*/  @!P1 IADD3 R9, PT, PT, R9, -R14, RZ ;  /* 0x8000000e09099210 */ /* 0x000fe20007ffe0ff */
[----:B------:R-:W-:Y:S01]  /*0240*/  @!P1 VIADD R10, R10, 0x1 ;  /* 0x000000010a0a9836 */ /* 0x000fe20000000000 */
[----:B------:R-:W-:-:S02]  /*0250*/  ISETP.NE.AND P1, PT, R2, RZ, PT ;  /* 0x000000ff0200720c */ /* 0x000fc40003f25270 */
[----:B------:R-:W-:Y:S02]  /*0260*/  ISETP.GE.U32.AND P0, PT, R9, R14, PT ;  /* 0x0000000e0900720c */ /* 0x000fe40003f06070 */
[----:B------:R-:W-:Y:S01]  /*0270*/  LOP3.LUT R9, R5, R2, RZ, 0x3c, !PT ;  /* 0x0000000205097212 */ /* 0x000fe200078e3cff */
[----:B-1----:R-:W-:-:S03]  /*0280*/  VIADD R8, R8, 0xffffffe ;  /* 0x0ffffffe08087836 */ /* 0x002fc60000000000 */
[----:B------:R-:W-:Y:S02]  /*0290*/  ISETP.GE.AND P2, PT, R9, RZ, PT ;  /* 0x000000ff0900720c */ /* 0x000fe40003f46270 */
[----:B------:R1:W-:Y:S01]  /*02a0*/  F2I.FTZ.U32.TRUNC.NTZ R9, R8 ;  /* 0x0000000800097305 */ /* 0x0003e2000021f000 */
[----:B---3--:R-:W-:-:S04]  /*02b0*/  VIADD R12, R11, 0xffffffe ;  /* 0x0ffffffe0b0c7836 */ /* 0x008fc80000000000 */
[----:B------:R-:W-:-:S03]  /*02c0*/  @P0 IADD3 R10, PT, PT, R10, 0x1, RZ ;  /* 0x000000010a0a0810 */ /* 0x000fc60007ffe0ff */
[----:B------:R3:W4:Y:S01]  /*02d0*/  F2I.FTZ.U32.TRUNC.NTZ R13, R12 ;  /* 0x0000000c000d7305 */ /* 0x000722000021f000 */
[----:B-1----:R-:W-:Y:S02]  /*02e0*/  IABS R8, R0 ;  /* 0x0000000000087213 */ /* 0x002fe40000000000 */
[----:B------:R-:W-:Y:S02]  /*02f0*/  @!P2 IADD3 R10, PT, PT, -R10, RZ, RZ ;  /* 0x000000ff0a0aa210 */ /* 0x000fe40007ffe1ff */
[----:B------:R-:W-:Y:S01]  /*0300*/  @!P1 LOP3.LUT R10, RZ, R2, RZ, 0x33, !PT ;  /* 0x00000002ff0a9212 */ /* 0x000fe200078e33ff */
[----:B---3--:R-:W-:-:S03]  /*0310*/  IMAD.MOV.U32 R12, RZ, RZ, RZ ;  /* 0x000000ffff0c7224 */ /* 0x008fc600078e00ff */
[----:B------:R-:W-:Y:S02]  /*0320*/  IABS R14, R10 ;  /* 0x0000000a000e7213 */ /* 0x000fe40000000000 */
[----:B------:R-:W-:Y:S01]  /*0330*/  ISETP.GE.AND P2, PT, R10, RZ, PT ;  /* 0x000000ff0a00720c */ /* 0x000fe20003f46270 */
[----:B----4-:R-:W-:-:S04]  /*0340*/  IMAD.MOV R11, RZ, RZ, -R13 ;  /* 0x000000ffff0b7224 */ /* 0x010fc800078e0a0d */
[----:B------:R-:W-:-:S04]  /*0350*/  IMAD R11, R11, R6, RZ ;  /* 0x000000060b0b7224 */ /* 0x000fc800078e02ff */
[----:B------:R-:W-:-:S04]  /*0360*/  IMAD.HI.U32 R12, R13, R11, R12 ;  /* 0x0000000b0d0c7227 */ /* 0x000fc800078e000c */
[----:B------:R-:W-:Y:S01]  /*0370*/  IMAD.MOV.U32 R11, RZ, RZ, R14 ;  /* 0x000000ffff0b7224 */ /* 0x000fe200078e000e */
[----:B------:R-:W-:-:S03]  /*0380*/  IADD3 R14, PT, PT, RZ, -R9, RZ ;  /* 0x80000009ff0e7210 */ /* 0x000fc60007ffe0ff */
[----:B------:R-:W-:-:S04]  /*0390*/  IMAD.HI.U32 R12, R12, R11, RZ ;  /* 0x0000000b0c0c7227 */ /* 0x000fc800078e00ff */
[----:B------:R-:W-:Y:S02]  /*03a0*/  IMAD.MOV R12, RZ, RZ, -R12 ;  /* 0x000000ffff0c7224 */ /* 0x000fe400078e0a0c */
[----:B------:R-:W-:Y:S02]  /*03b0*/  IMAD R13, R14, R7, RZ ;  /* 0x000000070e0d7224 */ /* 0x000fe400078e02ff */
[C---:B------:R-:W-:Y:S02]  /*03c0*/  IMAD R11, R6.reuse, R12, R11 ;  /* 0x0000000c060b7224 */ /* 0x040fe400078e020b */
[----:B------:R-:W-:Y:S01]  /*03d0*/  IMAD.MOV R12, RZ, RZ, -R8 ;  /* 0x000000ffff0c7224 */ /* 0x000fe200078e0a08 */
[----:B------:R-:W-:Y:S02]  /*03e0*/  MOV R8, RZ ;  /* 0x000000ff00087202 */ /* 0x000fe40000000f00 */
[----:B------:R-:W-:-:S03]  /*03f0*/  ISETP.GT.U32.AND P0, PT, R6, R11, PT ;  /* 0x0000000b0600720c */ /* 0x000fc60003f04070 */
[----:B------:R-:W-:-:S04]  /*0400*/  IMAD.HI.U32 R9, R9, R13, R8 ;  /* 0x0000000d09097227 */ /* 0x000fc800078e0008 */
[----:B------:R-:W-:Y:S02]  /*0410*/  IMAD.MOV.U32 R8, RZ, RZ, R12 ;  /* 0x000000ffff087224 */ /* 0x000fe400078e000c */
[----:B------:R-:W-:-:S04]  /*0420*/  IMAD.HI.U32 R9, R9, R4, RZ ;  /* 0x0000000409097227 */ /* 0x000fc800078e00ff */
[----:B------:R-:W-:Y:S02]  /*0430*/  IMAD R4, R9, R8, R4 ;  /* 0x0000000809047224 */ /* 0x000fe400078e0204 */
[----:B------:R-:W-:-:S03]  /*0440*/  @!P0 IMAD.IADD R11, R11, 0x1, -R6 ;  /* 0x000000010b0b8824 */ /* 0x000fc600078e0a06 */
[----:B------:R-:W-:Y:S02]  /*0450*/  ISETP.GT.U32.AND P1, PT, R7, R4, PT ;  /* 0x000000040700720c */ /* 0x000fe40003f24070 */
[----:B------:R-:W-:-:S11]  /*0460*/  ISETP.GT.U32.AND P0, PT, R6, R11, PT ;  /* 0x0000000b0600720c */ /* 0x000fd60003f04070 */
[-C--:B------:R-:W-:Y:S02]  /*0470*/  @!P1 IADD3 R4, PT, PT, R4, -R7.reuse, RZ ;  /* 0x8000000704049210 */ /* 0x080fe40007ffe0ff */
[----:B------:R-:W-:Y:S01]  /*0480*/  @!P0 IMAD.IADD R11, R11, 0x1, -R6 ;  /* 0x000000010b0b8824 */ /* 0x000fe200078e0a06 */
[----:B------:R-:W-:Y:S02]  /*0490*/  LOP3.LUT R6, R5, R0, RZ, 0x3c, !PT ;  /* 0x0000000005067212 */ /* 0x000fe400078e3cff */
[----:B------:R-:W-:Y:S01]  /*04a0*/  ISETP.GE.U32.AND P0, PT, R4, R7, PT ;  /* 0x000000070400720c */ /* 0x000fe20003f06070 */
[----:B------:R-:W-:Y:S01]  /*04b0*/  @!P2 IMAD.MOV R11, RZ, RZ, -R11 ;  /* 0x000000ffff0ba224 */ /* 0x000fe200078e0a0b */
[----:B------:R-:W-:Y:S02]  /*04c0*/  IADD3 R4, PT, PT, -R10, RZ, RZ ;  /* 0x000000ff0a047210 */ /* 0x000fe40007ffe1ff */
[----:B------:R-:W-:Y:S02]  /*04d0*/  @!P4 LOP3.LUT R11, RZ, R3, RZ, 0x33, !PT ;  /* 0x00000003ff0bc212 */ /* 0x000fe400078e33ff */
[----:B------:R-:W-:Y:S01]  /*04e0*/  ISETP.GE.AND P3, PT, R6, RZ, PT ;  /* 0x000000ff0600720c */ /* 0x000fe20003f66270 */
[----:B------:R-:W-:Y:S01]  /*04f0*/  IMAD R4, R2, R4, R5 ;  /* 0x0000000402047224 */ /* 0x000fe200078e0205 */
[----:B------:R-:W-:-:S02]  /*0500*/  @!P1 IADD3 R9, PT, PT, R9, 0x1, RZ ;  /* 0x0000000109099810 */ /* 0x000fc40007ffe0ff */
[----:B------:R-:W-:Y:S02]  /*0510*/  ISETP.NE.AND P2, PT, R0, RZ, PT ;  /* 0x000000ff0000720c */ /* 0x000fe40003f45270 */
[----:B0-----:R-:W-:Y:S01]  /*0520*/  IADD3 R7, PT, PT, R4, UR4, RZ ;  /* 0x0000000404077c10 */ /* 0x001fe2000fffe0ff */
[----:B--2---:R-:W-:Y:S02]  /*0530*/  VIADD R4, R11, UR6 ;  /* 0x000000060b047c36 */ /* 0x004fe40008000000 */
[----:B------:R-:W-:Y:S01]  /*0540*/  @P0 VIADD R9, R9, 0x1 ;  /* 0x0000000109090836 */ /* 0x000fe20000000000 */
[C---:B------:R-:W-:Y:S02]  /*0550*/  ISETP.GE.AND P0, PT, R7.reuse, R2, PT ;  /* 0x000000020700720c */ /* 0x040fe40003f06270 */
[----:B------:R-:W-:Y:S02]  /*0560*/  ISETP.GE.AND P1, PT, R4, R3, PT ;  /* 0x000000030400720c */ /* 0x000fe40003f26270 */
[----:B------:R-:W-:-:S02]  /*0570*/  ISETP.GT.AND P0, PT, R7, -0x1, !P0 ;  /* 0xffffffff0700780c */ /* 0x000fc40004704270 */
[----:B------:R-:W-:Y:S02]  /*0580*/  ISETP.GT.AND P1, PT, R4, -0x1, !P1 ;  /* 0xffffffff0400780c */ /* 0x000fe40004f24270 */
[----:B------:R-:W-:Y:S02]  /*0590*/  @!P3 IADD3 R9, PT, PT, -R9, RZ, RZ ;  /* 0x000000ff0909b210 */ /* 0x000fe40007ffe1ff */
[----:B------:R-:W-:Y:S02]  /*05a0*/  @!P2 LOP3.LUT R9, RZ, R0, RZ, 0x33, !PT ;  /* 0x00000000ff09a212 */ /* 0x000fe400078e33ff */
[----:B------:R-:W-:-:S04]  /*05b0*/  PLOP3.LUT P0, PT, P0, P1, PT, 0x80, 0x8 ;  /* 0x000000000008781c */ /* 0x000fc80000703070 */
[----:B------:R-:W-:Y:S01]  /*05c0*/  ISETP.GE.OR P0, PT, R9, UR5, !P0 ;  /* 0x0000000509007c0c */ /* 0x000fe2000c706670 */
[----:B------:R-:W0:-:S12]  /*05d0*/  LDCU.64 UR4, c[0x0][0x358] ;  /* 0x00006b00ff0477ac */ /* 0x000e180008000a00 */
[----:B------:R-:W-:Y:S05]  /*05e0*/  @P0 BRA `(.L_x_1) ;  /* 0x0000000000280947 */ /* 0x000fea0003800000 */
[----:B------:R-:W1:Y:S01]  /*05f0*/  LDCU.64 UR6, c[0x0][0x388] ;  /* 0x00007100ff0677ac */ /* 0x000e620008000a00 */
[----:B------:R-:W2:Y:S01]  /*0600*/  LDC.64 R2, c[0x0][0x380] ;  /* 0x0000e000ff027b82 */ /* 0x000ea20000000a00 */
[----:B-1----:R-:W-:-:S04]  /*0610*/  IMAD R0, R9, UR7, R4 ;  /* 0x0000000709007c24 */ /* 0x002fc8000f8e0204 */
[----:B------:R-:W-:-:S04]  /*0620*/  IMAD R7, R0, UR6, R7 ;  /* 0x0000000600077c24 */ /* 0x000fc8000f8e0207 */
[----:B--2---:R-:W-:Y:S02]  /*0630*/  IMAD.WIDE R2, R7, 0x4, R2 ;  /* 0x0000000407027825 */ /* 0x004fe400078e0202 */
[----:B------:R-:W1:Y:S04]  /*0640*/  LDC.64 R6, c[0x0][0x3a0] ;  /* 0x0000e800ff067b82 */ /* 0x000e680000000a00 */
[----:B0-----:R-:W2:Y:S01]  /*0650*/  LDG.E R3, desc[UR4][R2.64] ;  /* 0x0000000402037981 */ /* 0x001ea2000c1e1900 */
[----:B-1----:R-:W-:-:S05]  /*0660*/  IMAD.WIDE R4, R5, 0x4, R6 ;  /* 0x0000000405047825 */ /* 0x002fca00078e0206 */
[----:B--2---:R-:W-:Y:S01]  /*0670*/  STG.E desc[UR4][R4.64], R3 ;  /* 0x0000000304007986 */ /* 0x004fe2000c101904 */
[----:B------:R-:W-:Y:S05]  /*0680*/  EXIT ;  /* 0x000000000000794d */ /* 0x000fea0003800000 */
.L_x_1:
[----:B------:R-:W1:Y:S02]  /*0690*/  LDC.64 R2, c[0x0][0x3a0] ;  /* 0x0000e800ff027b82 */ /* 0x000e640000000a00 */
[----:B-1----:R-:W-:-:S05]  /*06a0*/  IMAD.WIDE R2, R5, 0x4, R2 ;  /* 0x0000000405027825 */ /* 0x002fca00078e0202 */
[----:B0-----:R-:W-:Y:S01]  /*06b0*/  STG.E desc[UR4][R2.64], RZ ;  /* 0x000000ff02007986 */ /* 0x001fe2000c101904 */
[----:B------:R-:W-:Y:S05]  /*06c0*/  EXIT ;  /* 0x000000000000794d */ /* 0x000fea0003800000 */
.L_x_2:
        /* <DEDUP_REMOVED lines=11> */
.L_x_4:


//--------------------- .nv.shared.reserved.0     --------------------------
	.section	.nv.shared.reserved.0,"aw",@nobits
	.weak		__nv_reservedSMEM_offset_0_alias
	.size		__nv_reservedSMEM_offset_0_alias, 0, 64
	.other		__nv_reservedSMEM_offset_0_alias,@"STO_CUDA_RESERVED_SHARED STV_DEFAULT"
__nv_reservedSMEM_offset_0_alias:
	.zero		0
	.zero		64


//--------------------- .nv.constant0._Z12image2d_flipPKfiiiPf --------------------------
	.section	.nv.constant0._Z12image2d_flipPKfiiiPf,"a",@progbits
	.sectionflags	@""
	.align	4
.nv.constant0._Z12image2d_flipPKfiiiPf:
	.zero		928


//--------------------- .nv.constant0._Z12image2d_cropPKfiiiiiPfii --------------------------
	.section	.nv.constant0._Z12image2d_cropPKfiiiiiPfii,"a",@progbits
	.sectionflags	@""
	.align	4
.nv.constant0._Z12image2d_cropPKfiiiiiPfii:
	.zero		944


//--------------------- SYMBOLS --------------------------

	.type		.nv.reservedSmem.offset0,@object
	.size		.nv.reservedSmem.offset0,0x4
